//
// Generated by NVIDIA NVVM Compiler
//
// Compiler Build ID: CL-36424714
// Cuda compilation tools, release 13.0, V13.0.88
// Based on NVVM 20.0.0
//

.version 9.0
.target sm_100
.address_size 64

	// .globl	_Z17oddEvenMultiBlockPiii
// _ZZ13oddEvenSharedPiiE5s_arr has been demoted

.visible .entry _Z17oddEvenMultiBlockPiii(
	.param .u64 .ptr .align 1 _Z17oddEvenMultiBlockPiii_param_0,
	.param .u32 _Z17oddEvenMultiBlockPiii_param_1,
	.param .u32 _Z17oddEvenMultiBlockPiii_param_2
)
{
	.reg .pred 	%p<3>;
	.reg .b32 	%r<16>;
	.reg .b64 	%rd<5>;

	ld.param.u64 	%rd2, [_Z17oddEvenMultiBlockPiii_param_0];
	ld.param.u32 	%r4, [_Z17oddEvenMultiBlockPiii_param_1];
	ld.param.u32 	%r5, [_Z17oddEvenMultiBlockPiii_param_2];
	mov.u32 	%r6, %ctaid.x;
	mov.u32 	%r7, %ntid.x;
	mov.u32 	%r8, %tid.x;
	mad.lo.s32 	%r9, %r6, %r7, %r8;
	shl.b32 	%r10, %r9, 1;
	shr.u32 	%r11, %r5, 31;
	add.s32 	%r12, %r5, %r11;
	and.b32  	%r13, %r12, -2;
	sub.s32 	%r14, %r5, %r13;
	add.s32 	%r1, %r14, %r10;
	add.s32 	%r15, %r1, 1;
	setp.ge.s32 	%p1, %r15, %r4;
	@%p1 bra 	$L__BB0_3;
	cvta.to.global.u64 	%rd3, %rd2;
	mul.wide.s32 	%rd4, %r1, 4;
	add.s64 	%rd1, %rd3, %rd4;
	ld.global.u32 	%r2, [%rd1];
	ld.global.u32 	%r3, [%rd1+4];
	setp.le.s32 	%p2, %r2, %r3;
	@%p2 bra 	$L__BB0_3;
	st.global.u32 	[%rd1], %r3;
	st.global.u32 	[%rd1+4], %r2;
$L__BB0_3:
	ret;

}
	// .globl	_Z13oddEvenSharedPii
.visible .entry _Z13oddEvenSharedPii(
	.param .u64 .ptr .align 1 _Z13oddEvenSharedPii_param_0,
	.param .u32 _Z13oddEvenSharedPii_param_1
)
{
	.reg .pred 	%p<18>;
	.reg .b32 	%r<45>;
	.reg .b64 	%rd<5>;
	// demoted variable
	.shared .align 4 .b8 _ZZ13oddEvenSharedPiiE5s_arr[1024];
	ld.param.u64 	%rd2, [_Z13oddEvenSharedPii_param_0];
	ld.param.u32 	%r30, [_Z13oddEvenSharedPii_param_1];
	cvta.to.global.u64 	%rd3, %rd2;
	mov.u32 	%r1, %tid.x;
	setp.ge.s32 	%p1, %r1, %r30;
	mul.wide.u32 	%rd4, %r1, 4;
	add.s64 	%rd1, %rd3, %rd4;
	shl.b32 	%r31, %r1, 2;
	mov.u32 	%r32, _ZZ13oddEvenSharedPiiE5s_arr;
	add.s32 	%r2, %r32, %r31;
	@%p1 bra 	$L__BB1_2;
	ld.global.u32 	%r33, [%rd1];
	st.shared.u32 	[%r2], %r33;
$L__BB1_2:
	bar.sync 	0;
	setp.lt.s32 	%p2, %r30, 1;
	@%p2 bra 	$L__BB1_24;
	shl.b32 	%r3, %r1, 1;
	and.b32  	%r4, %r30, 3;
	setp.lt.u32 	%p3, %r30, 4;
	mov.b32 	%r44, 0;
	@%p3 bra 	$L__BB1_18;
	and.b32  	%r44, %r30, 2147483644;
	add.s32 	%r6, %r3, 1;
	add.s32 	%r7, %r2, %r31;
	add.s32 	%r8, %r3, 2;
	neg.s32 	%r41, %r44;
$L__BB1_5:
	setp.ge.u32 	%p4, %r6, %r30;
	@%p4 bra 	$L__BB1_8;
	ld.shared.u32 	%r11, [%r7];
	ld.shared.u32 	%r12, [%r7+4];
	setp.le.s32 	%p5, %r11, %r12;
	@%p5 bra 	$L__BB1_8;
	st.shared.u32 	[%r7], %r12;
	st.shared.u32 	[%r7+4], %r11;
$L__BB1_8:
	setp.ge.u32 	%p6, %r8, %r30;
	bar.sync 	0;
	@%p6 bra 	$L__BB1_11;
	ld.shared.u32 	%r13, [%r7+4];
	ld.shared.u32 	%r14, [%r7+8];
	setp.le.s32 	%p7, %r13, %r14;
	@%p7 bra 	$L__BB1_11;
	st.shared.u32 	[%r7+4], %r14;
	st.shared.u32 	[%r7+8], %r13;
$L__BB1_11:
	setp.ge.u32 	%p8, %r6, %r30;
	bar.sync 	0;
	@%p8 bra 	$L__BB1_14;
	ld.shared.u32 	%r15, [%r7];
	ld.shared.u32 	%r16, [%r7+4];
	setp.le.s32 	%p9, %r15, %r16;
	@%p9 bra 	$L__BB1_14;
	st.shared.u32 	[%r7], %r16;
	st.shared.u32 	[%r7+4], %r15;
$L__BB1_14:
	setp.ge.u32 	%p10, %r8, %r30;
	bar.sync 	0;
	@%p10 bra 	$L__BB1_17;
	ld.shared.u32 	%r17, [%r7+4];
	ld.shared.u32 	%r18, [%r7+8];
	setp.le.s32 	%p11, %r17, %r18;
	@%p11 bra 	$L__BB1_17;
	st.shared.u32 	[%r7+4], %r18;
	st.shared.u32 	[%r7+8], %r17;
$L__BB1_17:
	bar.sync 	0;
	add.s32 	%r41, %r41, 4;
	setp.ne.s32 	%p12, %r41, 0;
	@%p12 bra 	$L__BB1_5;
$L__BB1_18:
	setp.eq.s32 	%p13, %r4, 0;
	@%p13 bra 	$L__BB1_24;
	neg.s32 	%r43, %r4;
$L__BB1_20:
	.pragma "nounroll";
	and.b32  	%r36, %r44, 1;
	add.s32 	%r24, %r36, %r3;
	add.s32 	%r37, %r24, 1;
	setp.ge.s32 	%p14, %r37, %r30;
	@%p14 bra 	$L__BB1_23;
	shl.b32 	%r38, %r24, 2;
	add.s32 	%r25, %r32, %r38;
	ld.shared.u32 	%r26, [%r25];
	ld.shared.u32 	%r27, [%r25+4];
	setp.le.s32 	%p15, %r26, %r27;
	@%p15 bra 	$L__BB1_23;
	st.shared.u32 	[%r25], %r27;
	st.shared.u32 	[%r25+4], %r26;
$L__BB1_23:
	bar.sync 	0;
	add.s32 	%r44, %r44, 1;
	add.s32 	%r43, %r43, 1;
	setp.ne.s32 	%p16, %r43, 0;
	@%p16 bra 	$L__BB1_20;
$L__BB1_24:
	setp.ge.s32 	%p17, %r1, %r30;
	@%p17 bra 	$L__BB1_26;
	ld.shared.u32 	%r40, [%r2];
	st.global.u32 	[%rd1], %r40;
$L__BB1_26:
	ret;

}


// ===== COMPILED SASS (sm_100) =====

	.target	sm_100

	.elftype	@"ET_EXEC"


//--------------------- .note.nv.tkinfo           --------------------------
	.section	.note.nv.tkinfo,"",@"SHT_NOTE"
	.sectionflags	@"SHF_NOTE_NV_TKINFO"
	.tkinfo
        /*0018*/ 	.word	0x00000002
        /*0030*/ 	.string	""
        /*0030*/ 	.string	"ptxas"
        /*0030*/ 	.string	"Cuda compilation tools, release 13.0, V13.0.88"
        /*0030*/ 	.string	"Build cuda_13.0.r13.0/compiler.36424714_0"
        /*0030*/ 	.string	"-arch sm_100 -m 64 "



//--------------------- .note.nv.cuinfo           --------------------------
	.section	.note.nv.cuinfo,"",@"SHT_NOTE"
	.sectionflags	@"SHF_NOTE_NV_CUINFO"
        /*0018*/ 	.short	0x0002
        /*001a*/ 	.short	0x0064
        /*001c*/ 	.short	0x0082
	.zero		2


//--------------------- .nv.info                  --------------------------
	.section	.nv.info,"",@"SHT_CUDA_INFO"
	.align	4


	//----- nvinfo : EIATTR_REGCOUNT
	.align		4
        /*0000*/ 	.byte	0x04, 0x2f
        /*0002*/ 	.short	(.L_1 - .L_0)
	.align		4
.L_0:
        /*0004*/ 	.word	index@(_Z17oddEvenMultiBlockPiii)
        /*0008*/ 	.word	0x00000008


	//----- nvinfo : EIATTR_FRAME_SIZE
	.align		4
.L_1:
        /*000c*/ 	.byte	0x04, 0x11
        /*000e*/ 	.short	(.L_3 - .L_2)
	.align		4
.L_2:
        /*0010*/ 	.word	index@(_Z17oddEvenMultiBlockPiii)
        /*0014*/ 	.word	0x00000000


	//----- nvinfo : EIATTR_REGCOUNT
	.align		4
.L_3:
        /*0018*/ 	.byte	0x04, 0x2f
        /*001a*/ 	.short	(.L_5 - .L_4)
	.align		4
.L_4:
        /*001c*/ 	.word	index@(_Z13oddEvenSharedPii)
        /*0020*/ 	.word	0x0000000c


	//----- nvinfo : EIATTR_FRAME_SIZE
	.align		4
.L_5:
        /*0024*/ 	.byte	0x04, 0x11
        /*0026*/ 	.short	(.L_7 - .L_6)
	.align		4
.L_6:
        /*0028*/ 	.word	index@(_Z13oddEvenSharedPii)
        /*002c*/ 	.word	0x00000000


	//----- nvinfo : EIATTR_MIN_STACK_SIZE
	.align		4
.L_7:
        /*0030*/ 	.byte	0x04, 0x12
        /*0032*/ 	.short	(.L_9 - .L_8)
	.align		4
.L_8:
        /*0034*/ 	.word	index@(_Z13oddEvenSharedPii)
        /*0038*/ 	.word	0x00000000


	//----- nvinfo : EIATTR_MIN_STACK_SIZE
	.align		4
.L_9:
        /*003c*/ 	.byte	0x04, 0x12
        /*003e*/ 	.short	(.L_11 - .L_10)
	.align		4
.L_10:
        /*0040*/ 	.word	index@(_Z17oddEvenMultiBlockPiii)
        /*0044*/ 	.word	0x00000000
.L_11:


//--------------------- .nv.compat                --------------------------
	.section	.nv.compat,"",@"SHT_CUDA_COMPAT_INFO"
	.align	4
        /*0000*/ 	.byte	0x02, 0x09, 0x00, 0x00, 0x02, 0x02, 0x01, 0x00, 0x02, 0x05, 0x05, 0x00, 0x03, 0x07, 0x01, 0x01
        /*0010*/ 	.byte	0x02, 0x03, 0x00, 0x00, 0x02, 0x06, 0x01, 0x00, 0x04, 0x0b, 0x08, 0x00, 0x09, 0x00, 0x00, 0x00
        /*0020*/ 	.byte	0x00, 0x00, 0x00, 0x00


//--------------------- .nv.info._Z13oddEvenSharedPii --------------------------
	.section	.nv.info._Z13oddEvenSharedPii,"",@"SHT_CUDA_INFO"
	.sectionflags	@""
	.align	4


	//----- nvinfo : EIATTR_CUDA_API_VERSION
	.align		4
        /*0000*/ 	.byte	0x04, 0x37
        /*0002*/ 	.short	(.L_13 - .L_12)
.L_12:
        /*0004*/ 	.word	0x00000082


	//----- nvinfo : EIATTR_KPARAM_INFO
	.align		4
.L_13:
        /*0008*/ 	.byte	0x04, 0x17
        /*000a*/ 	.short	(.L_15 - .L_14)
.L_14:
        /*000c*/ 	.word	0x00000000
        /*0010*/ 	.short	0x0001
        /*0012*/ 	.short	0x0008
        /*0014*/ 	.byte	0x00, 0xf0, 0x11, 0x00


	//----- nvinfo : EIATTR_KPARAM_INFO
	.align		4
.L_15:
        /*0018*/ 	.byte	0x04, 0x17
        /*001a*/ 	.short	(.L_17 - .L_16)
.L_16:
        /*001c*/ 	.word	0x00000000
        /*0020*/ 	.short	0x0000
        /*0022*/ 	.short	0x0000
        /*0024*/ 	.byte	0x00, 0xf5, 0x21, 0x00


	//----- nvinfo : EIATTR_SPARSE_MMA_MASK
	.align		4
.L_17:
        /*0028*/ 	.byte	0x03, 0x50
        /*002a*/ 	.short	0x0000


	//----- nvinfo : EIATTR_MAXREG_COUNT
	.align		4
        /*002c*/ 	.byte	0x03, 0x1b
        /*002e*/ 	.short	0x00ff


	//----- nvinfo : EIATTR_NUM_BARRIERS
	.align		4
        /*0030*/ 	.byte	0x02, 0x4c
        /*0032*/ 	.byte	0x01
	.zero		1


	//----- nvinfo : EIATTR_MERCURY_ISA_VERSION
	.align		4
        /*0034*/ 	.byte	0x03, 0x5f
        /*0036*/ 	.short	0x0101


	//----- nvinfo : EIATTR_VRC_CTA_INIT_COUNT
	.align		4
        /*0038*/ 	.byte	0x02, 0x4a
	.zero		1
	.zero		1


	//----- nvinfo : EIATTR_EXIT_INSTR_OFFSETS
	.align		4
        /*003c*/ 	.byte	0x04, 0x1c
        /*003e*/ 	.short	(.L_19 - .L_18)


	//   ....[0]....
.L_18:
        /*0040*/ 	.word	0x000005d0


	//   ....[1]....
        /*0044*/ 	.word	0x00000600


	//----- nvinfo : EIATTR_CRS_STACK_SIZE
	.align		4
.L_19:
        /*0048*/ 	.byte	0x04, 0x1e
        /*004a*/ 	.short	(.L_21 - .L_20)
.L_20:
        /*004c*/ 	.word	0x00000000


	//----- nvinfo : EIATTR_CBANK_PARAM_SIZE
	.align		4
.L_21:
        /*0050*/ 	.byte	0x03, 0x19
        /*0052*/ 	.short	0x000c


	//----- nvinfo : EIATTR_PARAM_CBANK
	.align		4
        /*0054*/ 	.byte	0x04, 0x0a
        /*0056*/ 	.short	(.L_23 - .L_22)
	.align		4
.L_22:
        /*0058*/ 	.word	index@(.nv.constant0._Z13oddEvenSharedPii)
        /*005c*/ 	.short	0x0380
        /*005e*/ 	.short	0x000c


	//----- nvinfo : EIATTR_SW_WAR
	.align		4
.L_23:
        /*0060*/ 	.byte	0x04, 0x36
        /*0062*/ 	.short	(.L_25 - .L_24)
.L_24:
        /*0064*/ 	.word	0x00000008
.L_25:


//--------------------- .nv.info._Z17oddEvenMultiBlockPiii --------------------------
	.section	.nv.info._Z17oddEvenMultiBlockPiii,"",@"SHT_CUDA_INFO"
	.sectionflags	@""
	.align	4


	//----- nvinfo : EIATTR_CUDA_API_VERSION
	.align		4
        /*0000*/ 	.byte	0x04, 0x37
        /*0002*/ 	.short	(.L_27 - .L_26)
.L_26:
        /*0004*/ 	.word	0x00000082


	//----- nvinfo : EIATTR_KPARAM_INFO
	.align		4
.L_27:
        /*0008*/ 	.byte	0x04, 0x17
        /*000a*/ 	.short	(.L_29 - .L_28)
.L_28:
        /*000c*/ 	.word	0x00000000
        /*0010*/ 	.short	0x0002
        /*0012*/ 	.short	0x000c
        /*0014*/ 	.byte	0x00, 0xf0, 0x11, 0x00


	//----- nvinfo : EIATTR_KPARAM_INFO
	.align		4
.L_29:
        /*0018*/ 	.byte	0x04, 0x17
        /*001a*/ 	.short	(.L_31 - .L_30)
.L_30:
        /*001c*/ 	.word	0x00000000
        /*0020*/ 	.short	0x0001
        /*0022*/ 	.short	0x0008
        /*0024*/ 	.byte	0x00, 0xf0, 0x11, 0x00


	//----- nvinfo : EIATTR_KPARAM_INFO
	.align		4
.L_31:
        /*0028*/ 	.byte	0x04, 0x17
        /*002a*/ 	.short	(.L_33 - .L_32)
.L_32:
        /*002c*/ 	.word	0x00000000
        /*0030*/ 	.short	0x0000
        /*0032*/ 	.short	0x0000
        /*0034*/ 	.byte	0x00, 0xf5, 0x21, 0x00


	//----- nvinfo : EIATTR_SPARSE_MMA_MASK
	.align		4
.L_33:
        /*0038*/ 	.byte	0x03, 0x50
        /*003a*/ 	.short	0x0000


	//----- nvinfo : EIATTR_MAXREG_COUNT
	.align		4
        /*003c*/ 	.byte	0x03, 0x1b
        /*003e*/ 	.short	0x00ff


	//----- nvinfo : EIATTR_MERCURY_ISA_VERSION
	.align		4
        /*0040*/ 	.byte	0x03, 0x5f
        /*0042*/ 	.short	0x0101


	//----- nvinfo : EIATTR_VRC_CTA_INIT_COUNT
	.align		4
        /*0044*/ 	.byte	0x02, 0x4a
	.zero		1
	.zero		1


	//----- nvinfo : EIATTR_EXIT_INSTR_OFFSETS
	.align		4
        /*0048*/ 	.byte	0x04, 0x1c
        /*004a*/ 	.short	(.L_35 - .L_34)


	//   ....[0]....
.L_34:
        /*004c*/ 	.word	0x000000c0


	//   ....[1]....
        /*0050*/ 	.word	0x00000130


	//   ....[2]....
        /*0054*/ 	.word	0x00000160


	//----- nvinfo : EIATTR_CBANK_PARAM_SIZE
	.align		4
.L_35:
        /*0058*/ 	.byte	0x03, 0x19
        /*005a*/ 	.short	0x0010


	//----- nvinfo : EIATTR_PARAM_CBANK
	.align		4
        /*005c*/ 	.byte	0x04, 0x0a
        /*005e*/ 	.short	(.L_37 - .L_36)
	.align		4
.L_36:
        /*0060*/ 	.word	index@(.nv.constant0._Z17oddEvenMultiBlockPiii)
        /*0064*/ 	.short	0x0380
        /*0066*/ 	.short	0x0010


	//----- nvinfo : EIATTR_SW_WAR
	.align		4
.L_37:
        /*0068*/ 	.byte	0x04, 0x36
        /*006a*/ 	.short	(.L_39 - .L_38)
.L_38:
        /*006c*/ 	.word	0x00000008
.L_39:


//--------------------- .nv.callgraph             --------------------------
	.section	.nv.callgraph,"",@"SHT_CUDA_CALLGRAPH"
	.align	4
	.sectionentsize	8
	.align		4
        /*0000*/ 	.word	0x00000000
	.align		4
        /*0004*/ 	.word	0xffffffff
	.align		4
        /*0008*/ 	.word	0x00000000
	.align		4
        /*000c*/ 	.word	0xfffffffe
	.align		4
        /*0010*/ 	.word	0x00000000
	.align		4
        /*0014*/ 	.word	0xfffffffd
	.align		4
        /*0018*/ 	.word	0x00000000
	.align		4
        /*001c*/ 	.word	0xfffffffc


//--------------------- .text._Z13oddEvenSharedPii --------------------------
	.section	.text._Z13oddEvenSharedPii,"ax",@progbits
	.align	128
        .global         _Z13oddEvenSharedPii
        .type           _Z13oddEvenSharedPii,@function
        .size           _Z13oddEvenSharedPii,(.L_x_16 - _Z13oddEvenSharedPii)
        .other          _Z13oddEvenSharedPii,@"STO_CUDA_ENTRY STV_DEFAULT"
_Z13oddEvenSharedPii:
.text._Z13oddEvenSharedPii:
[----:B------:R-:W-:Y:S01]  /*0000*/  LDC R1, c[0x0][0x37c] ;  /* 0x0000df00ff017b82 */ /* 0x000fe20000000800 */
[----:B------:R-:W0:Y:S01]  /*0010*/  S2R R9, SR_TID.X ;  /* 0x0000000000097919 */ /* 0x000e220000002100 */
[----:B------:R-:W0:Y:S06]  /*0020*/  LDCU UR6, c[0x0][0x388] ;  /* 0x00007100ff0677ac */ /* 0x000e2c0008000800 */
[----:B------:R-:W1:Y:S01]  /*0030*/  LDC.64 R2, c[0x0][0x380] ;  /* 0x0000e000ff027b82 */ /* 0x000e620000000a00 */
[----:B------:R-:W2:Y:S01]  /*0040*/  LDCU.64 UR10, c[0x0][0x358] ;  /* 0x00006b00ff0a77ac */ /* 0x000ea20008000a00 */
[C---:B0-----:R-:W-:Y:S01]  /*0050*/  ISETP.GE.AND P0, PT, R9.reuse, UR6, PT ;  /* 0x0000000609007c0c */ /* 0x041fe2000bf06270 */
[----:B-1----:R-:W-:-:S12]  /*0060*/  IMAD.WIDE.U32 R2, R9, 0x4, R2 ;  /* 0x0000000409027825 */ /* 0x002fd800078e0002 */
[----:B--2---:R-:W2:Y:S01]  /*0070*/  @!P0 LDG.E R5, desc[UR10][R2.64] ;  /* 0x0000000a02058981 */ /* 0x004ea2000c1e1900 */
[----:B------:R-:W0:Y:S01]  /*0080*/  S2UR UR5, SR_CgaCtaId ;  /* 0x00000000000579c3 */ /* 0x000e220000008800 */
[----:B------:R-:W-:Y:S01]  /*0090*/  UMOV UR4, 0x400 ;  /* 0x0000040000047882 */ /* 0x000fe20000000000 */
[----:B------:R-:W-:Y:S02]  /*00a0*/  UISETP.GE.AND UP0, UPT, UR6, 0x1, UPT ;  /* 0x000000010600788c */ /* 0x000fe4000bf06270 */
[----:B0-----:R-:W-:-:S06]  /*00b0*/  ULEA UR5, UR5, UR4, 0x18 ;  /* 0x0000000405057291 */ /* 0x001fcc000f8ec0ff */
[----:B------:R-:W-:-:S05]  /*00c0*/  LEA R0, R9, UR5, 0x2 ;  /* 0x0000000509007c11 */ /* 0x000fca000f8e10ff */
[----:B--2---:R0:W-:Y:S01]  /*00d0*/  @!P0 STS [R0], R5 ;  /* 0x0000000500008388 */ /* 0x0041e20000000800 */
[----:B------:R-:W-:Y:S06]  /*00e0*/  BAR.SYNC.DEFER_BLOCKING 0x0 ;  /* 0x0000000000007b1d */ /* 0x000fec0000010000 */
[----:B------:R-:W-:Y:S05]  /*00f0*/  BRA.U !UP0, `(.L_x_0) ;  /* 0x0000000508307547 */ /* 0x000fea000b800000 */
[----:B------:R-:W-:Y:S02]  /*0100*/  UISETP.GE.U32.AND UP0, UPT, UR6, 0x4, UPT ;  /* 0x000000040600788c */ /* 0x000fe4000bf06070 */
[----:B------:R-:W-:Y:S01]  /*0110*/  ULOP3.LUT UR8, UR6, 0x3, URZ, 0xc0, !UPT ;  /* 0x0000000306087892 */ /* 0x000fe2000f8ec0ff */
[----:B------:R-:W-:-:S06]  /*0120*/  UMOV UR4, URZ ;  /* 0x000000ff00047c82 */ /* 0x000fcc0008000000 */
[----:B------:R-:W-:Y:S05]  /*0130*/  BRA.U !UP0, `(.L_x_1) ;  /* 0x0000000108c87547 */ /* 0x000fea000b800000 */
[C---:B------:R-:W-:Y:S01]  /*0140*/  IMAD.SHL.U32 R4, R9.reuse, 0x2, RZ ;  /* 0x0000000209047824 */ /* 0x040fe200078e00ff */
[----:B------:R-:W-:Y:S01]  /*0150*/  ULOP3.LUT UR4, UR6, 0x7ffffffc, URZ, 0xc0, !UPT ;  /* 0x7ffffffc06047892 */ /* 0x000fe2000f8ec0ff */
[----:B0-----:R-:W-:Y:S01]  /*0160*/  IMAD R5, R9, 0x4, R0 ;  /* 0x0000000409057824 */ /* 0x001fe200078e0200 */
[----:B------:R-:W0:Y:S01]  /*0170*/  LDCU UR7, c[0x0][0x388] ;  /* 0x00007100ff0777ac */ /* 0x000e220008000800 */
[C---:B------:R-:W-:Y:S02]  /*0180*/  VIADD R8, R4.reuse, 0x1 ;  /* 0x0000000104087836 */ /* 0x040fe40000000000 */
[----:B------:R-:W-:Y:S01]  /*0190*/  VIADD R4, R4, 0x2 ;  /* 0x0000000204047836 */ /* 0x000fe20000000000 */
[----:B------:R-:W-:Y:S02]  /*01a0*/  UIADD3 UR9, UPT, UPT, -UR4, URZ, URZ ;  /* 0x000000ff04097290 */ /* 0x000fe4000fffe1ff */
[----:B------:R-:W-:-:S13]  /*01b0*/  ISETP.GE.U32.AND P1, PT, R8, UR6, PT ;  /* 0x0000000608007c0c */ /* 0x000fda000bf26070 */
.L_x_10:
[----:B------:R-:W-:Y:S01]  /*01c0*/  UIADD3 UR9, UPT, UPT, UR9, 0x4, URZ ;  /* 0x0000000409097890 */ /* 0x000fe2000fffe0ff */
[----:B------:R-:W-:Y:S01]  /*01d0*/  BSSY.RECONVERGENT B0, `(.L_x_2) ;  /* 0x000000a000007945 */ /* 0x000fe20003800200 */
[----:B0-----:R-:W-:Y:S02]  /*01e0*/  UMOV UR6, UR7 ;  /* 0x0000000700067c82 */ /* 0x001fe40008000000 */
[----:B------:R-:W-:Y:S01]  /*01f0*/  UISETP.NE.AND UP0, UPT, UR9, URZ, UPT ;  /* 0x000000ff0900728c */ /* 0x000fe2000bf05270 */
[----:B------:R-:W-:Y:S01]  /*0200*/  ISETP.GE.U32.AND P0, PT, R4, UR6, PT ;  /* 0x0000000604007c0c */ /* 0x000fe2000bf06070 */
[----:B-123--:R-:W-:-:S12]  /*0210*/  @P1 BRA `(.L_x_3) ;  /* 0x0000000000141947 */ /* 0x00efd80003800000 */
[----:B------:R-:W-:Y:S04]  /*0220*/  LDS R6, [R5] ;  /* 0x0000000005067984 */ /* 0x000fe80000000800 */
[----:B------:R-:W0:Y:S02]  /*0230*/  LDS R7, [R5+0x4] ;  /* 0x0000040005077984 */ /* 0x000e240000000800 */
[----:B0-----:R-:W-:-:S13]  /*0240*/  ISETP.GT.AND P1, PT, R6, R7, PT ;  /* 0x000000070600720c */ /* 0x001fda0003f24270 */
[----:B------:R0:W-:Y:S04]  /*0250*/  @P1 STS [R5], R7 ;  /* 0x0000000705001388 */ /* 0x0001e80000000800 */
[----:B------:R0:W-:Y:S02]  /*0260*/  @P1 STS [R5+0x4], R6 ;  /* 0x0000040605001388 */ /* 0x0001e40000000800 */
.L_x_3:
[----:B------:R-:W-:Y:S05]  /*0270*/  BSYNC.RECONVERGENT B0 ;  /* 0x0000000000007941 */ /* 0x000fea0003800200 */
.L_x_2:
[----:B------:R-:W-:Y:S01]  /*0280*/  BAR.SYNC.DEFER_BLOCKING 0x0 ;  /* 0x0000000000007b1d */ /* 0x000fe20000010000 */
[----:B------:R-:W-:-:S05]  /*0290*/  ISETP.GE.U32.AND P1, PT, R8, UR6, PT ;  /* 0x0000000608007c0c */ /* 0x000fca000bf26070 */
[----:B------:R-:W-:Y:S04]  /*02a0*/  BSSY.RECONVERGENT B0, `(.L_x_4) ;  /* 0x0000007000007945 */ /* 0x000fe80003800200 */
[----:B------:R-:W-:Y:S05]  /*02b0*/  @P0 BRA `(.L_x_5) ;  /* 0x0000000000140947 */ /* 0x000fea0003800000 */
[----:B0-----:R-:W-:Y:S04]  /*02c0*/  LDS R6, [R5+0x4] ;  /* 0x0000040005067984 */ /* 0x001fe80000000800 */
[----:B------:R-:W0:Y:S02]  /*02d0*/  LDS R7, [R5+0x8] ;  /* 0x0000080005077984 */ /* 0x000e240000000800 */
[----:B0-----:R-:W-:-:S13]  /*02e0*/  ISETP.GT.AND P2, PT, R6, R7, PT ;  /* 0x000000070600720c */ /* 0x001fda0003f44270 */
[----:B------:R1:W-:Y:S04]  /*02f0*/  @P2 STS [R5+0x4], R7 ;  /* 0x0000040705002388 */ /* 0x0003e80000000800 */
[----:B------:R1:W-:Y:S02]  /*0300*/  @P2 STS [R5+0x8], R6 ;  /* 0x0000080605002388 */ /* 0x0003e40000000800 */
.L_x_5:
[----:B------:R-:W-:Y:S05]  /*0310*/  BSYNC.RECONVERGENT B0 ;  /* 0x0000000000007941 */ /* 0x000fea0003800200 */
.L_x_4:
[----:B------:R-:W-:Y:S06]  /*0320*/  BAR.SYNC.DEFER_BLOCKING 0x0 ;  /* 0x0000000000007b1d */ /* 0x000fec0000010000 */
[----:B------:R-:W-:Y:S04]  /*0330*/  BSSY.RECONVERGENT B0, `(.L_x_6) ;  /* 0x0000007000007945 */ /* 0x000fe80003800200 */
[----:B------:R-:W-:Y:S05]  /*0340*/  @P1 BRA `(.L_x_7) ;  /* 0x0000000000141947 */ /* 0x000fea0003800000 */
[----:B01----:R-:W-:Y:S04]  /*0350*/  LDS R6, [R5] ;  /* 0x0000000005067984 */ /* 0x003fe80000000800 */
[----:B------:R-:W0:Y:S02]  /*0360*/  LDS R7, [R5+0x4] ;  /* 0x0000040005077984 */ /* 0x000e240000000800 */
[----:B0-----:R-:W-:-:S13]  /*0370*/  ISETP.GT.AND P2, PT, R6, R7, PT ;  /* 0x000000070600720c */ /* 0x001fda0003f44270 */
[----:B------:R2:W-:Y:S04]  /*0380*/  @P2 STS [R5], R7 ;  /* 0x0000000705002388 */ /* 0x0005e80000000800 */
[----:B------:R2:W-:Y:S02]  /*0390*/  @P2 STS [R5+0x4], R6 ;  /* 0x0000040605002388 */ /* 0x0005e40000000800 */
.L_x_7:
[----:B------:R-:W-:Y:S05]  /*03a0*/  BSYNC.RECONVERGENT B0 ;  /* 0x0000000000007941 */ /* 0x000fea0003800200 */
.L_x_6:
[----:B------:R-:W-:Y:S06]  /*03b0*/  BAR.SYNC.DEFER_BLOCKING 0x0 ;  /* 0x0000000000007b1d */ /* 0x000fec0000010000 */
[----:B------:R-:W-:Y:S04]  /*03c0*/  BSSY.RECONVERGENT B0, `(.L_x_8) ;  /* 0x0000007000007945 */ /* 0x000fe80003800200 */
[----:B------:R-:W-:Y:S05]  /*03d0*/  @P0 BRA `(.L_x_9) ;  /* 0x0000000000140947 */ /* 0x000fea0003800000 */
[----:B012---:R-:W-:Y:S04]  /*03e0*/  LDS R6, [R5+0x4] ;  /* 0x0000040005067984 */ /* 0x007fe80000000800 */
[----:B------:R-:W0:Y:S02]  /*03f0*/  LDS R7, [R5+0x8] ;  /* 0x0000080005077984 */ /* 0x000e240000000800 */
[----:B0-----:R-:W-:-:S13]  /*0400*/  ISETP.GT.AND P0, PT, R6, R7, PT ;  /* 0x000000070600720c */ /* 0x001fda0003f04270 */
[----:B------:R3:W-:Y:S04]  /*0410*/  @P0 STS [R5+0x4], R7 ;  /* 0x0000040705000388 */ /* 0x0007e80000000800 */
[----:B------:R3:W-:Y:S02]  /*0420*/  @P0 STS [R5+0x8], R6 ;  /* 0x0000080605000388 */ /* 0x0007e40000000800 */
.L_x_9:
[----:B------:R-:W-:Y:S05]  /*0430*/  BSYNC.RECONVERGENT B0 ;  /* 0x0000000000007941 */ /* 0x000fea0003800200 */
.L_x_8:
[----:B------:R-:W-:Y:S06]  /*0440*/  BAR.SYNC.DEFER_BLOCKING 0x0 ;  /* 0x0000000000007b1d */ /* 0x000fec0000010000 */
[----:B------:R-:W-:Y:S05]  /*0450*/  BRA.U UP0, `(.L_x_10) ;  /* 0xfffffffd00587547 */ /* 0x000fea000b83ffff */
.L_x_1:
[----:B------:R-:W-:-:S09]  /*0460*/  UISETP.NE.AND UP0, UPT, UR8, URZ, UPT ;  /* 0x000000ff0800728c */ /* 0x000fd2000bf05270 */
[----:B------:R-:W-:Y:S05]  /*0470*/  BRA.U !UP0, `(.L_x_0) ;  /* 0x0000000108507547 */ /* 0x000fea000b800000 */
[----:B------:R-:W4:Y:S01]  /*0480*/  LDCU UR6, c[0x0][0x388] ;  /* 0x00007100ff0677ac */ /* 0x000f220008000800 */
[----:B------:R-:W-:-:S12]  /*0490*/  UIADD3 UR7, UPT, UPT, -UR8, URZ, URZ ;  /* 0x000000ff08077290 */ /* 0x000fd8000fffe1ff */
.L_x_13:
[----:B------:R-:W-:Y:S01]  /*04a0*/  ULOP3.LUT UR9, UR4, 0x1, URZ, 0xc0, !UPT ;  /* 0x0000000104097892 */ /* 0x000fe2000f8ec0ff */
[----:B------:R-:W-:Y:S01]  /*04b0*/  BSSY.RECONVERGENT B0, `(.L_x_11) ;  /* 0x000000d000007945 */ /* 0x000fe20003800200 */
[----:B------:R-:W-:-:S04]  /*04c0*/  UIADD3 UR7, UPT, UPT, UR7, 0x1, URZ ;  /* 0x0000000107077890 */ /* 0x000fc8000fffe0ff */
[----:B0-----:R-:W-:Y:S01]  /*04d0*/  LEA R4, R9, UR9, 0x1 ;  /* 0x0000000909047c11 */ /* 0x001fe2000f8e08ff */
[----:B------:R-:W-:-:S04]  /*04e0*/  UISETP.NE.AND UP0, UPT, UR7, URZ, UPT ;  /* 0x000000ff0700728c */ /* 0x000fc8000bf05270 */
[----:B0123--:R-:W-:-:S05]  /*04f0*/  VIADD R5, R4, 0x1 ;  /* 0x0000000104057836 */ /* 0x00ffca0000000000 */
[----:B----4-:R-:W-:-:S13]  /*0500*/  ISETP.GE.AND P0, PT, R5, UR6, PT ;  /* 0x0000000605007c0c */ /* 0x010fda000bf06270 */
[----:B------:R-:W-:Y:S05]  /*0510*/  @P0 BRA `(.L_x_12) ;  /* 0x0000000000180947 */ /* 0x000fea0003800000 */
[----:B------:R-:W-:-:S05]  /*0520*/  LEA R4, R4, UR5, 0x2 ;  /* 0x0000000504047c11 */ /* 0x000fca000f8e10ff */
[----:B------:R-:W-:Y:S04]  /*0530*/  LDS R5, [R4] ;  /* 0x0000000004057984 */ /* 0x000fe80000000800 */
[----:B------:R-:W0:Y:S02]  /*0540*/  LDS R6, [R4+0x4] ;  /* 0x0000040004067984 */ /* 0x000e240000000800 */
[----:B0-----:R-:W-:-:S13]  /*0550*/  ISETP.GT.AND P0, PT, R5, R6, PT ;  /* 0x000000060500720c */ /* 0x001fda0003f04270 */
[----:B------:R0:W-:Y:S04]  /*0560*/  @P0 STS [R4], R6 ;  /* 0x0000000604000388 */ /* 0x0001e80000000800 */
[----:B------:R0:W-:Y:S02]  /*0570*/  @P0 STS [R4+0x4], R5 ;  /* 0x0000040504000388 */ /* 0x0001e40000000800 */
.L_x_12:
[----:B------:R-:W-:Y:S05]  /*0580*/  BSYNC.RECONVERGENT B0 ;  /* 0x0000000000007941 */ /* 0x000fea0003800200 */
.L_x_11:
[----:B------:R-:W-:Y:S01]  /*0590*/  BAR.SYNC.DEFER_BLOCKING 0x0 ;  /* 0x0000000000007b1d */ /* 0x000fe20000010000 */
[----:B------:R-:W-:-:S05]  /*05a0*/  UIADD3 UR4, UPT, UPT, UR4, 0x1, URZ ;  /* 0x0000000104047890 */ /* 0x000fca000fffe0ff */
[----:B------:R-:W-:Y:S07]  /*05b0*/  BRA.U UP0, `(.L_x_13) ;  /* 0xfffffffd00b87547 */ /* 0x000fee000b83ffff */
.L_x_0:
[----:B------:R-:W-:-:S13]  /*05c0*/  ISETP.GE.AND P0, PT, R9, UR6, PT ;  /* 0x0000000609007c0c */ /* 0x000fda000bf06270 */
[----:B------:R-:W-:Y:S05]  /*05d0*/  @P0 EXIT ;  /* 0x000000000000094d */ /* 0x000fea0003800000 */
[----:B0123--:R-:W0:Y:S04]  /*05e0*/  LDS R5, [R0] ;  /* 0x0000000000057984 */ /* 0x00fe280000000800 */
[----:B0-----:R-:W-:Y:S01]  /*05f0*/  STG.E desc[UR10][R2.64], R5 ;  /* 0x0000000502007986 */ /* 0x001fe2000c10190a */
[----:B------:R-:W-:Y:S05]  /*0600*/  EXIT ;  /* 0x000000000000794d */ /* 0x000fea0003800000 */
.L_x_14:
[----:B------:R-:W-:-:S00]  /*0610*/  BRA `(.L_x_14) ;  /* 0xfffffffc00fc7947 */ /* 0x000fc0000383ffff */
[----:B------:R-:W-:-:S00]  /*0620*/  NOP ;  /* 0x0000000000007918 */ /* 0x000fc00000000000 */
        /* <DEDUP_REMOVED lines=13> */
.L_x_16:


//--------------------- .text._Z17oddEvenMultiBlockPiii --------------------------
	.section	.text._Z17oddEvenMultiBlockPiii,"ax",@progbits
	.align	128
        .global         _Z17oddEvenMultiBlockPiii
        .type           _Z17oddEvenMultiBlockPiii,@function
        .size           _Z17oddEvenMultiBlockPiii,(.L_x_17 - _Z17oddEvenMultiBlockPiii)
        .other          _Z17oddEvenMultiBlockPiii,@"STO_CUDA_ENTRY STV_DEFAULT"
_Z17oddEvenMultiBlockPiii:
.text._Z17oddEvenMultiBlockPiii:
[----:B------:R-:W-:Y:S01]  /*0000*/  LDC R1, c[0x0][0x37c] ;  /* 0x0000df00ff017b82 */ /* 0x000fe20000000800 */
[----:B------:R-:W0:Y:S01]  /*0010*/  S2R R3, SR_TID.X ;  /* 0x0000000000037919 */ /* 0x000e220000002100 */
[----:B------:R-:W1:Y:S06]  /*0020*/  LDCU.64 UR6, c[0x0][0x388] ;  /* 0x00007100ff0677ac */ /* 0x000e6c0008000a00 */
[----:B------:R-:W0:Y:S08]  /*0030*/  S2UR UR5, SR_CTAID.X ;  /* 0x00000000000579c3 */ /* 0x000e300000002500 */
[----:B------:R-:W0:Y:S01]  /*0040*/  LDC R0, c[0x0][0x360] ;  /* 0x0000d800ff007b82 */ /* 0x000e220000000800 */
[----:B-1----:R-:W-:-:S04]  /*0050*/  ULEA.HI UR4, UR7, UR7, URZ, 0x1 ;  /* 0x0000000707047291 */ /* 0x002fc8000f8f08ff */
[----:B------:R-:W-:-:S04]  /*0060*/  ULOP3.LUT UR4, UR4, 0xfffffffe, URZ, 0xc0, !UPT ;  /* 0xfffffffe04047892 */ /* 0x000fc8000f8ec0ff */
[----:B------:R-:W-:Y:S01]  /*0070*/  UIADD3 UR4, UPT, UPT, -UR4, UR7, URZ ;  /* 0x0000000704047290 */ /* 0x000fe2000fffe1ff */
[----:B0-----:R-:W-:-:S05]  /*0080*/  IMAD R0, R0, UR5, R3 ;  /* 0x0000000500007c24 */ /* 0x001fca000f8e0203 */
[----:B------:R-:W-:-:S04]  /*0090*/  LEA R5, R0, UR4, 0x1 ;  /* 0x0000000400057c11 */ /* 0x000fc8000f8e08ff */
[----:B------:R-:W-:-:S04]  /*00a0*/  IADD3 R0, PT, PT, R5, 0x1, RZ ;  /* 0x0000000105007810 */ /* 0x000fc80007ffe0ff */
[----:B------:R-:W-:-:S13]  /*00b0*/  ISETP.GE.AND P0, PT, R0, UR6, PT ;  /* 0x0000000600007c0c */ /* 0x000fda000bf06270 */
[----:B------:R-:W-:Y:S05]  /*00c0*/  @P0 EXIT ;  /* 0x000000000000094d */ /* 0x000fea0003800000 */
[----:B------:R-:W0:Y:S01]  /*00d0*/  LDC.64 R2, c[0x0][0x380] ;  /* 0x0000e000ff027b82 */ /* 0x000e220000000a00 */
[----:B------:R-:W1:Y:S01]  /*00e0*/  LDCU.64 UR4, c[0x0][0x358] ;  /* 0x00006b00ff0477ac */ /* 0x000e620008000a00 */
[----:B0-----:R-:W-:-:S05]  /*00f0*/  IMAD.WIDE R2, R5, 0x4, R2 ;  /* 0x0000000405027825 */ /* 0x001fca00078e0202 */
[----:B-1----:R-:W2:Y:S04]  /*0100*/  LDG.E R5, desc[UR4][R2.64] ;  /* 0x0000000402057981 */ /* 0x002ea8000c1e1900 */
[----:B------:R-:W2:Y:S02]  /*0110*/  LDG.E R0, desc[UR4][R2.64+0x4] ;  /* 0x0000040402007981 */ /* 0x000ea4000c1e1900 */
[----:B--2---:R-:W-:-:S13]  /*0120*/  ISETP.GT.AND P0, PT, R5, R0, PT ;  /* 0x000000000500720c */ /* 0x004fda0003f04270 */
[----:B------:R-:W-:Y:S05]  /*0130*/  @!P0 EXIT ;  /* 0x000000000000894d */ /* 0x000fea0003800000 */
[----:B------:R-:W-:Y:S04]  /*0140*/  STG.E desc[UR4][R2.64], R0 ;  /* 0x0000000002007986 */ /* 0x000fe8000c101904 */
[----:B------:R-:W-:Y:S01]  /*0150*/  STG.E desc[UR4][R2.64+0x4], R5 ;  /* 0x0000040502007986 */ /* 0x000fe2000c101904 */
[----:B------:R-:W-:Y:S05]  /*0160*/  EXIT ;  /* 0x000000000000794d */ /* 0x000fea0003800000 */
.L_x_15:
        /* <DEDUP_REMOVED lines=9> */
.L_x_17:


//--------------------- .nv.shared._Z13oddEvenSharedPii --------------------------
	.section	.nv.shared._Z13oddEvenSharedPii,"aw",@nobits
	.sectionflags	@""
	.align	4
.nv.shared._Z13oddEvenSharedPii:
	.zero		2048


//--------------------- .nv.shared.reserved.0     --------------------------
	.section	.nv.shared.reserved.0,"aw",@nobits
	.weak		__nv_reservedSMEM_offset_0_alias
	.size		__nv_reservedSMEM_offset_0_alias, 0, 64
	.other		__nv_reservedSMEM_offset_0_alias,@"STO_CUDA_RESERVED_SHARED STV_DEFAULT"
__nv_reservedSMEM_offset_0_alias:
	.zero		0
	.zero		64


//--------------------- .nv.constant0._Z13oddEvenSharedPii --------------------------
	.section	.nv.constant0._Z13oddEvenSharedPii,"a",@progbits
	.sectionflags	@""
	.align	4
.nv.constant0._Z13oddEvenSharedPii:
	.zero		908


//--------------------- .nv.constant0._Z17oddEvenMultiBlockPiii --------------------------
	.section	.nv.constant0._Z17oddEvenMultiBlockPiii,"a",@progbits
	.sectionflags	@""
	.align	4
.nv.constant0._Z17oddEvenMultiBlockPiii:
	.zero		912


//--------------------- SYMBOLS --------------------------

	.type		.nv.reservedSmem.offset0,@object
	.size		.nv.reservedSmem.offset0,0x4
	.type		.nv.reservedSmem.cap,@object
	.size		.nv.reservedSmem.cap,0x4
